//
// Generated by NVIDIA NVVM Compiler
//
// Compiler Build ID: CL-36424714
// Cuda compilation tools, release 13.0, V13.0.88
// Based on NVVM 20.0.0
//

.version 9.0
.target sm_100
.address_size 64

	// .globl	_Z29generate_output_string_kernelPKcPciPi

.visible .entry _Z29generate_output_string_kernelPKcPciPi(
	.param .u64 .ptr .align 1 _Z29generate_output_string_kernelPKcPciPi_param_0,
	.param .u64 .ptr .align 1 _Z29generate_output_string_kernelPKcPciPi_param_1,
	.param .u32 _Z29generate_output_string_kernelPKcPciPi_param_2,
	.param .u64 .ptr .align 1 _Z29generate_output_string_kernelPKcPciPi_param_3
)
{
	.reg .pred 	%p<7>;
	.reg .b16 	%rs<7>;
	.reg .b32 	%r<28>;
	.reg .b64 	%rd<14>;

	ld.param.u64 	%rd4, [_Z29generate_output_string_kernelPKcPciPi_param_0];
	ld.param.u64 	%rd6, [_Z29generate_output_string_kernelPKcPciPi_param_1];
	ld.param.u32 	%r18, [_Z29generate_output_string_kernelPKcPciPi_param_2];
	ld.param.u64 	%rd5, [_Z29generate_output_string_kernelPKcPciPi_param_3];
	cvta.to.global.u64 	%rd1, %rd6;
	mov.u32 	%r19, %ctaid.x;
	mov.u32 	%r20, %ntid.x;
	mov.u32 	%r21, %tid.x;
	mad.lo.s32 	%r1, %r19, %r20, %r21;
	setp.ge.s32 	%p1, %r1, %r18;
	@%p1 bra 	$L__BB0_8;
	cvta.to.global.u64 	%rd7, %rd5;
	add.s32 	%r2, %r1, 1;
	atom.global.add.u32 	%r3, [%rd7], %r2;
	setp.lt.s32 	%p2, %r1, 0;
	@%p2 bra 	$L__BB0_8;
	cvt.u64.u32 	%rd8, %r1;
	cvta.to.global.u64 	%rd9, %rd4;
	add.s64 	%rd2, %rd9, %rd8;
	and.b32  	%r4, %r2, 3;
	setp.lt.u32 	%p3, %r1, 3;
	mov.b32 	%r25, 0;
	@%p3 bra 	$L__BB0_5;
	and.b32  	%r25, %r2, 2147483644;
	ld.global.u8 	%rs6, [%rd2];
	neg.s32 	%r24, %r25;
	add.s64 	%rd3, %rd1, 1;
	mov.u32 	%r23, %r3;
$L__BB0_4:
	cvt.s64.s32 	%rd10, %r23;
	add.s64 	%rd11, %rd3, %rd10;
	st.global.u8 	[%rd11+-1], %rs6;
	ld.global.u8 	%rs5, [%rd2];
	st.global.u8 	[%rd11], %rs5;
	st.global.u8 	[%rd11+1], %rs5;
	ld.global.u8 	%rs6, [%rd2];
	st.global.u8 	[%rd11+2], %rs6;
	add.s32 	%r24, %r24, 4;
	add.s32 	%r23, %r23, 4;
	setp.ne.s32 	%p4, %r24, 0;
	@%p4 bra 	$L__BB0_4;
$L__BB0_5:
	setp.eq.s32 	%p5, %r4, 0;
	@%p5 bra 	$L__BB0_8;
	ld.global.u8 	%rs4, [%rd2];
	add.s32 	%r27, %r25, %r3;
	neg.s32 	%r26, %r4;
$L__BB0_7:
	.pragma "nounroll";
	cvt.s64.s32 	%rd12, %r27;
	add.s64 	%rd13, %rd1, %rd12;
	st.global.u8 	[%rd13], %rs4;
	add.s32 	%r27, %r27, 1;
	add.s32 	%r26, %r26, 1;
	setp.ne.s32 	%p6, %r26, 0;
	@%p6 bra 	$L__BB0_7;
$L__BB0_8:
	ret;

}


// ===== COMPILED SASS (sm_100) =====

	.target	sm_100

	.elftype	@"ET_EXEC"


//--------------------- .note.nv.tkinfo           --------------------------
	.section	.note.nv.tkinfo,"",@"SHT_NOTE"
	.sectionflags	@"SHF_NOTE_NV_TKINFO"
	.tkinfo
        /*0018*/ 	.word	0x00000002
        /*0030*/ 	.string	""
        /*0030*/ 	.string	"ptxas"
        /*0030*/ 	.string	"Cuda compilation tools, release 13.0, V13.0.88"
        /*0030*/ 	.string	"Build cuda_13.0.r13.0/compiler.36424714_0"
        /*0030*/ 	.string	"-arch sm_100 -m 64 "



//--------------------- .note.nv.cuinfo           --------------------------
	.section	.note.nv.cuinfo,"",@"SHT_NOTE"
	.sectionflags	@"SHF_NOTE_NV_CUINFO"
        /*0018*/ 	.short	0x0002
        /*001a*/ 	.short	0x0064
        /*001c*/ 	.short	0x0082
	.zero		2


//--------------------- .nv.info                  --------------------------
	.section	.nv.info,"",@"SHT_CUDA_INFO"
	.align	4


	//----- nvinfo : EIATTR_REGCOUNT
	.align		4
        /*0000*/ 	.byte	0x04, 0x2f
        /*0002*/ 	.short	(.L_1 - .L_0)
	.align		4
.L_0:
        /*0004*/ 	.word	index@(_Z29generate_output_string_kernelPKcPciPi)
        /*0008*/ 	.word	0x00000010


	//----- nvinfo : EIATTR_FRAME_SIZE
	.align		4
.L_1:
        /*000c*/ 	.byte	0x04, 0x11
        /*000e*/ 	.short	(.L_3 - .L_2)
	.align		4
.L_2:
        /*0010*/ 	.word	index@(_Z29generate_output_string_kernelPKcPciPi)
        /*0014*/ 	.word	0x00000000


	//----- nvinfo : EIATTR_MIN_STACK_SIZE
	.align		4
.L_3:
        /*0018*/ 	.byte	0x04, 0x12
        /*001a*/ 	.short	(.L_5 - .L_4)
	.align		4
.L_4:
        /*001c*/ 	.word	index@(_Z29generate_output_string_kernelPKcPciPi)
        /*0020*/ 	.word	0x00000000
.L_5:


//--------------------- .nv.compat                --------------------------
	.section	.nv.compat,"",@"SHT_CUDA_COMPAT_INFO"
	.align	4
        /*0000*/ 	.byte	0x02, 0x09, 0x00, 0x00, 0x02, 0x02, 0x01, 0x00, 0x02, 0x05, 0x05, 0x00, 0x03, 0x07, 0x01, 0x01
        /*0010*/ 	.byte	0x02, 0x03, 0x00, 0x00, 0x02, 0x06, 0x01, 0x00, 0x04, 0x0b, 0x08, 0x00, 0x09, 0x00, 0x00, 0x00
        /*0020*/ 	.byte	0x00, 0x00, 0x00, 0x00


//--------------------- .nv.info._Z29generate_output_string_kernelPKcPciPi --------------------------
	.section	.nv.info._Z29generate_output_string_kernelPKcPciPi,"",@"SHT_CUDA_INFO"
	.sectionflags	@""
	.align	4


	//----- nvinfo : EIATTR_CUDA_API_VERSION
	.align		4
        /*0000*/ 	.byte	0x04, 0x37
        /*0002*/ 	.short	(.L_7 - .L_6)
.L_6:
        /*0004*/ 	.word	0x00000082


	//----- nvinfo : EIATTR_KPARAM_INFO
	.align		4
.L_7:
        /*0008*/ 	.byte	0x04, 0x17
        /*000a*/ 	.short	(.L_9 - .L_8)
.L_8:
        /*000c*/ 	.word	0x00000000
        /*0010*/ 	.short	0x0003
        /*0012*/ 	.short	0x0018
        /*0014*/ 	.byte	0x00, 0xf5, 0x21, 0x00


	//----- nvinfo : EIATTR_KPARAM_INFO
	.align		4
.L_9:
        /*0018*/ 	.byte	0x04, 0x17
        /*001a*/ 	.short	(.L_11 - .L_10)
.L_10:
        /*001c*/ 	.word	0x00000000
        /*0020*/ 	.short	0x0002
        /*0022*/ 	.short	0x0010
        /*0024*/ 	.byte	0x00, 0xf0, 0x11, 0x00


	//----- nvinfo : EIATTR_KPARAM_INFO
	.align		4
.L_11:
        /*0028*/ 	.byte	0x04, 0x17
        /*002a*/ 	.short	(.L_13 - .L_12)
.L_12:
        /*002c*/ 	.word	0x00000000
        /*0030*/ 	.short	0x0001
        /*0032*/ 	.short	0x0008
        /*0034*/ 	.byte	0x00, 0xf5, 0x21, 0x00


	//----- nvinfo : EIATTR_KPARAM_INFO
	.align		4
.L_13:
        /*0038*/ 	.byte	0x04, 0x17
        /*003a*/ 	.short	(.L_15 - .L_14)
.L_14:
        /*003c*/ 	.word	0x00000000
        /*0040*/ 	.short	0x0000
        /*0042*/ 	.short	0x0000
        /*0044*/ 	.byte	0x00, 0xf5, 0x21, 0x00


	//----- nvinfo : EIATTR_SPARSE_MMA_MASK
	.align		4
.L_15:
        /*0048*/ 	.byte	0x03, 0x50
        /*004a*/ 	.short	0x0000


	//----- nvinfo : EIATTR_MAXREG_COUNT
	.align		4
        /*004c*/ 	.byte	0x03, 0x1b
        /*004e*/ 	.short	0x00ff


	//----- nvinfo : EIATTR_MERCURY_ISA_VERSION
	.align		4
        /*0050*/ 	.byte	0x03, 0x5f
        /*0052*/ 	.short	0x0101


	//----- nvinfo : EIATTR_INT_WARP_WIDE_INSTR_OFFSETS
	.align		4
        /*0054*/ 	.byte	0x04, 0x31
        /*0056*/ 	.short	(.L_17 - .L_16)


	//   ....[0]....
.L_16:
        /*0058*/ 	.word	0x000000a0


	//   ....[1]....
        /*005c*/ 	.word	0x00000100


	//   ....[2]....
        /*0060*/ 	.word	0x00000140


	//   ....[3]....
        /*0064*/ 	.word	0x00000170


	//   ....[4]....
        /*0068*/ 	.word	0x00000190


	//   ....[5]....
        /*006c*/ 	.word	0x000001b0


	//   ....[6]....
        /*0070*/ 	.word	0x000001e0


	//   ....[7]....
        /*0074*/ 	.word	0x000001f0


	//----- nvinfo : EIATTR_VRC_CTA_INIT_COUNT
	.align		4
.L_17:
        /*0078*/ 	.byte	0x02, 0x4a
	.zero		1
	.zero		1


	//----- nvinfo : EIATTR_EXIT_INSTR_OFFSETS
	.align		4
        /*007c*/ 	.byte	0x04, 0x1c
        /*007e*/ 	.short	(.L_19 - .L_18)


	//   ....[0]....
.L_18:
        /*0080*/ 	.word	0x00000070


	//   ....[1]....
        /*0084*/ 	.word	0x00000210


	//   ....[2]....
        /*0088*/ 	.word	0x000003d0


	//   ....[3]....
        /*008c*/ 	.word	0x00000490


	//----- nvinfo : EIATTR_CRS_STACK_SIZE
	.align		4
.L_19:
        /*0090*/ 	.byte	0x04, 0x1e
        /*0092*/ 	.short	(.L_21 - .L_20)
.L_20:
        /*0094*/ 	.word	0x00000000


	//----- nvinfo : EIATTR_CBANK_PARAM_SIZE
	.align		4
.L_21:
        /*0098*/ 	.byte	0x03, 0x19
        /*009a*/ 	.short	0x0020


	//----- nvinfo : EIATTR_PARAM_CBANK
	.align		4
        /*009c*/ 	.byte	0x04, 0x0a
        /*009e*/ 	.short	(.L_23 - .L_22)
	.align		4
.L_22:
        /*00a0*/ 	.word	index@(.nv.constant0._Z29generate_output_string_kernelPKcPciPi)
        /*00a4*/ 	.short	0x0380
        /*00a6*/ 	.short	0x0020


	//----- nvinfo : EIATTR_SW_WAR
	.align		4
.L_23:
        /*00a8*/ 	.byte	0x04, 0x36
        /*00aa*/ 	.short	(.L_25 - .L_24)
.L_24:
        /*00ac*/ 	.word	0x00000008
.L_25:


//--------------------- .nv.callgraph             --------------------------
	.section	.nv.callgraph,"",@"SHT_CUDA_CALLGRAPH"
	.align	4
	.sectionentsize	8
	.align		4
        /*0000*/ 	.word	0x00000000
	.align		4
        /*0004*/ 	.word	0xffffffff
	.align		4
        /*0008*/ 	.word	0x00000000
	.align		4
        /*000c*/ 	.word	0xfffffffe
	.align		4
        /*0010*/ 	.word	0x00000000
	.align		4
        /*0014*/ 	.word	0xfffffffd
	.align		4
        /*0018*/ 	.word	0x00000000
	.align		4
        /*001c*/ 	.word	0xfffffffc


//--------------------- .text._Z29generate_output_string_kernelPKcPciPi --------------------------
	.section	.text._Z29generate_output_string_kernelPKcPciPi,"ax",@progbits
	.align	128
        .global         _Z29generate_output_string_kernelPKcPciPi
        .type           _Z29generate_output_string_kernelPKcPciPi,@function
        .size           _Z29generate_output_string_kernelPKcPciPi,(.L_x_6 - _Z29generate_output_string_kernelPKcPciPi)
        .other          _Z29generate_output_string_kernelPKcPciPi,@"STO_CUDA_ENTRY STV_DEFAULT"
_Z29generate_output_string_kernelPKcPciPi:
.text._Z29generate_output_string_kernelPKcPciPi:
[----:B------:R-:W-:Y:S01]  /*0000*/  LDC R1, c[0x0][0x37c] ;  /* 0x0000df00ff017b82 */ /* 0x000fe20000000800 */
[----:B------:R-:W0:Y:S07]  /*0010*/  S2R R3, SR_TID.X ;  /* 0x0000000000037919 */ /* 0x000e2e0000002100 */
[----:B------:R-:W0:Y:S01]  /*0020*/  S2UR UR4, SR_CTAID.X ;  /* 0x00000000000479c3 */ /* 0x000e220000002500 */
[----:B------:R-:W1:Y:S07]  /*0030*/  LDCU UR5, c[0x0][0x390] ;  /* 0x00007200ff0577ac */ /* 0x000e6e0008000800 */
[----:B------:R-:W0:Y:S02]  /*0040*/  LDC R0, c[0x0][0x360] ;  /* 0x0000d800ff007b82 */ /* 0x000e240000000800 */
[----:B0-----:R-:W-:-:S05]  /*0050*/  IMAD R0, R0, UR4, R3 ;  /* 0x0000000400007c24 */ /* 0x001fca000f8e0203 */
[----:B-1----:R-:W-:-:S13]  /*0060*/  ISETP.GE.AND P0, PT, R0, UR5, PT ;  /* 0x0000000500007c0c */ /* 0x002fda000bf06270 */
[----:B------:R-:W-:Y:S05]  /*0070*/  @P0 EXIT ;  /* 0x000000000000094d */ /* 0x000fea0003800000 */
[----:B------:R-:W0:Y:S01]  /*0080*/  LDC.64 R2, c[0x0][0x398] ;  /* 0x0000e600ff027b82 */ /* 0x000e220000000a00 */
[----:B------:R-:W0:Y:S01]  /*0090*/  LDCU.64 UR4, c[0x0][0x358] ;  /* 0x00006b00ff0477ac */ /* 0x000e220008000a00 */
[----:B------:R-:W-:Y:S01]  /*00a0*/  VOTE.ANY R4, PT, PT ;  /* 0x0000000000047806 */ /* 0x000fe200038e0100 */
[C---:B------:R-:W-:Y:S01]  /*00b0*/  VIADD R5, R0.reuse, 0x1 ;  /* 0x0000000100057836 */ /* 0x040fe20000000000 */
[----:B------:R-:W-:Y:S02]  /*00c0*/  ISETP.GE.AND P0, PT, R0, RZ, PT ;  /* 0x000000ff0000720c */ /* 0x000fe40003f06270 */
[----:B------:R-:W-:-:S13]  /*00d0*/  ISETP.EQ.U32.AND P1, PT, R4, -0x1, PT ;  /* 0xffffffff0400780c */ /* 0x000fda0003f22070 */
[----:B0-----:R0:W5:Y:S01]  /*00e0*/  @!P1 ATOMG.E.ADD.STRONG.GPU PT, R6, desc[UR4][R2.64], R5 ;  /* 0x80000005020699a8 */ /* 0x00116200081ef104 */
[----:B------:R-:W-:Y:S05]  /*00f0*/  @!P1 BRA `(.L_x_0) ;  /* 0x0000000000449947 */ /* 0x000fea0003800000 */
[----:B------:R-:W1:Y:S01]  /*0100*/  SHFL.UP P1, R4, R5, 0x1, RZ ;  /* 0x0420000005047989 */ /* 0x000e6200000200ff */
[----:B------:R-:W-:Y:S01]  /*0110*/  IMAD.MOV.U32 R7, RZ, RZ, R5 ;  /* 0x000000ffff077224 */ /* 0x000fe200078e0005 */
[----:B-----5:R-:W2:Y:S01]  /*0120*/  S2R R6, SR_LANEID ;  /* 0x0000000000067919 */ /* 0x020ea20000000000 */
[----:B-1----:R-:W-:-:S05]  /*0130*/  @P1 IMAD.IADD.U32 R7, R5, 0x1, R4 ;  /* 0x0000000105071824 */ /* 0x002fca00078e0004 */
[----:B------:R-:W1:Y:S01]  /*0140*/  SHFL.UP P1, R4, R7, 0x2, RZ ;  /* 0x0440000007047989 */ /* 0x000e6200000200ff */
[----:B--2---:R-:W-:Y:S01]  /*0150*/  ISETP.EQ.U32.AND P2, PT, R6, 0x1f, PT ;  /* 0x0000001f0600780c */ /* 0x004fe20003f42070 */
[----:B-1----:R-:W-:-:S05]  /*0160*/  @P1 IMAD.IADD.U32 R7, R7, 0x1, R4 ;  /* 0x0000000107071824 */ /* 0x002fca00078e0004 */
[----:B------:R-:W1:Y:S02]  /*0170*/  SHFL.UP P1, R4, R7, 0x4, RZ ;  /* 0x0480000007047989 */ /* 0x000e6400000200ff */
[----:B-1----:R-:W-:-:S05]  /*0180*/  @P1 IMAD.IADD.U32 R7, R7, 0x1, R4 ;  /* 0x0000000107071824 */ /* 0x002fca00078e0004 */
[----:B------:R-:W1:Y:S02]  /*0190*/  SHFL.UP P1, R4, R7, 0x8, RZ ;  /* 0x0500000007047989 */ /* 0x000e6400000200ff */
[----:B-1----:R-:W-:-:S05]  /*01a0*/  @P1 IMAD.IADD.U32 R7, R7, 0x1, R4 ;  /* 0x0000000107071824 */ /* 0x002fca00078e0004 */
[----:B------:R-:W1:Y:S02]  /*01b0*/  SHFL.UP P1, R4, R7, 0x10, RZ ;  /* 0x0600000007047989 */ /* 0x000e6400000200ff */
[----:B-1----:R-:W-:-:S05]  /*01c0*/  @P1 IADD3 R7, PT, PT, R7, R4, RZ ;  /* 0x0000000407071210 */ /* 0x002fca0007ffe0ff */
[----:B0-----:R-:W2:Y:S04]  /*01d0*/  @P2 ATOMG.E.ADD.STRONG.GPU PT, R2, desc[UR4][R2.64], R7 ;  /* 0x80000007020229a8 */ /* 0x001ea800081ef104 */
[----:B------:R-:W-:Y:S04]  /*01e0*/  SHFL.UP P1, R9, R7, 0x1, RZ ;  /* 0x0420000007097989 */ /* 0x000fe800000200ff */
[----:B--2---:R-:W0:Y:S02]  /*01f0*/  SHFL.IDX PT, R6, R2, 0x1f, 0x1f ;  /* 0x03e01f0002067f89 */ /* 0x004e2400000e0000 */
[----:B0-----:R-:W-:-:S07]  /*0200*/  @P1 IMAD.IADD.U32 R6, R6, 0x1, R9 ;  /* 0x0000000106061824 */ /* 0x001fce00078e0009 */
.L_x_0:
[----:B------:R-:W-:Y:S05]  /*0210*/  @!P0 EXIT ;  /* 0x000000000000894d */ /* 0x000fea0003800000 */
[----:B------:R-:W0:Y:S01]  /*0220*/  LDCU.64 UR6, c[0x0][0x380] ;  /* 0x00007000ff0677ac */ /* 0x000e220008000a00 */
[----:B------:R-:W-:Y:S01]  /*0230*/  ISETP.GE.U32.AND P1, PT, R0, 0x3, PT ;  /* 0x000000030000780c */ /* 0x000fe20003f26070 */
[----:B------:R-:W-:Y:S01]  /*0240*/  BSSY.RECONVERGENT B0, `(.L_x_1) ;  /* 0x0000018000007945 */ /* 0x000fe20003800200 */
[----:B------:R-:W-:Y:S01]  /*0250*/  LOP3.LUT R7, R5, 0x3, RZ, 0xc0, !PT ;  /* 0x0000000305077812 */ /* 0x000fe200078ec0ff */
[----:B------:R-:W-:-:S03]  /*0260*/  IMAD.MOV.U32 R9, RZ, RZ, RZ ;  /* 0x000000ffff097224 */ /* 0x000fc600078e00ff */
[----:B------:R-:W-:Y:S02]  /*0270*/  ISETP.NE.AND P0, PT, R7, RZ, PT ;  /* 0x000000ff0700720c */ /* 0x000fe40003f05270 */
[----:B0-----:R-:W-:-:S05]  /*0280*/  IADD3 R2, P2, PT, R0, UR6, RZ ;  /* 0x0000000600027c10 */ /* 0x001fca000ff5e0ff */
[----:B------:R-:W-:Y:S01]  /*0290*/  IMAD.X R3, RZ, RZ, UR7, P2 ;  /* 0x00000007ff037e24 */ /* 0x000fe200090e06ff */
[----:B------:R-:W0:Y:S01]  /*02a0*/  LDCU.64 UR6, c[0x0][0x388] ;  /* 0x00007100ff0677ac */ /* 0x000e220008000a00 */
[----:B------:R-:W-:Y:S06]  /*02b0*/  @!P1 BRA `(.L_x_2) ;  /* 0x0000000000409947 */ /* 0x000fec0003800000 */
[----:B------:R1:W5:Y:S01]  /*02c0*/  LDG.E.U8 R11, desc[UR4][R2.64] ;  /* 0x00000004020b7981 */ /* 0x000362000c1e1100 */
[----:B------:R-:W-:Y:S01]  /*02d0*/  LOP3.LUT R9, R5, 0x7ffffffc, RZ, 0xc0, !PT ;  /* 0x7ffffffc05097812 */ /* 0x000fe200078ec0ff */
[----:B-----5:R-:W-:-:S03]  /*02e0*/  IMAD.MOV.U32 R8, RZ, RZ, R6 ;  /* 0x000000ffff087224 */ /* 0x020fc600078e0006 */
[----:B------:R-:W-:-:S07]  /*02f0*/  IADD3 R0, PT, PT, -R9, RZ, RZ ;  /* 0x000000ff09007210 */ /* 0x000fce0007ffe1ff */
.L_x_3:
[----:B0-2---:R-:W-:-:S04]  /*0300*/  IADD3.X R4, P1, PT, R8, UR6, RZ, PT, !PT ;  /* 0x0000000608047c10 */ /* 0x005fc8000bf3e4ff */
[----:B------:R-:W-:-:S05]  /*0310*/  LEA.HI.X.SX32 R5, R8, UR7, 0x1, P1 ;  /* 0x0000000708057c11 */ /* 0x000fca00088f0eff */
[----:B------:R0:W-:Y:S04]  /*0320*/  STG.E.U8 desc[UR4][R4.64+-0x1], R11 ;  /* 0xffffff0b04007986 */ /* 0x0001e8000c101104 */
[----:B------:R-:W2:Y:S04]  /*0330*/  LDG.E.U8 R13, desc[UR4][R2.64] ;  /* 0x00000004020d7981 */ /* 0x000ea8000c1e1100 */
[----:B--2---:R2:W-:Y:S04]  /*0340*/  STG.E.U8 desc[UR4][R4.64], R13 ;  /* 0x0000000d04007986 */ /* 0x0045e8000c101104 */
[----:B------:R2:W-:Y:S04]  /*0350*/  STG.E.U8 desc[UR4][R4.64+0x1], R13 ;  /* 0x0000010d04007986 */ /* 0x0005e8000c101104 */
[----:B0-----:R-:W3:Y:S01]  /*0360*/  LDG.E.U8 R11, desc[UR4][R2.64] ;  /* 0x00000004020b7981 */ /* 0x001ee2000c1e1100 */
[----:B------:R-:W-:-:S02]  /*0370*/  VIADD R0, R0, 0x4 ;  /* 0x0000000400007836 */ /* 0x000fc40000000000 */
[----:B------:R-:W-:-:S03]  /*0380*/  VIADD R8, R8, 0x4 ;  /* 0x0000000408087836 */ /* 0x000fc60000000000 */
[----:B------:R-:W-:Y:S01]  /*0390*/  ISETP.NE.AND P1, PT, R0, RZ, PT ;  /* 0x000000ff0000720c */ /* 0x000fe20003f25270 */
[----:B---3--:R2:W-:-:S12]  /*03a0*/  STG.E.U8 desc[UR4][R4.64+0x2], R11 ;  /* 0x0000020b04007986 */ /* 0x0085d8000c101104 */
[----:B------:R-:W-:Y:S05]  /*03b0*/  @P1 BRA `(.L_x_3) ;  /* 0xfffffffc00d01947 */ /* 0x000fea000383ffff */
.L_x_2:
[----:B0-----:R-:W-:Y:S05]  /*03c0*/  BSYNC.RECONVERGENT B0 ;  /* 0x0000000000007941 */ /* 0x001fea0003800200 */
.L_x_1:
[----:B------:R-:W-:Y:S05]  /*03d0*/  @!P0 EXIT ;  /* 0x000000000000894d */ /* 0x000fea0003800000 */
[----:B--2---:R0:W5:Y:S02]  /*03e0*/  LDG.E.U8 R5, desc[UR4][R2.64] ;  /* 0x0000000402057981 */ /* 0x004164000c1e1100 */
[----:B-----5:R-:W-:Y:S01]  /*03f0*/  IMAD.IADD R6, R6, 0x1, R9 ;  /* 0x0000000106067824 */ /* 0x020fe200078e0209 */
[----:B------:R-:W-:Y:S01]  /*0400*/  IADD3 R7, PT, PT, -R7, RZ, RZ ;  /* 0x000000ff07077210 */ /* 0x000fe20007ffe1ff */
[----:B------:R-:W2:Y:S06]  /*0410*/  LDCU.64 UR6, c[0x0][0x388] ;  /* 0x00007100ff0677ac */ /* 0x000eac0008000a00 */
.L_x_4:
[----:B0123--:R-:W-:Y:S01]  /*0420*/  IADD3 R2, P0, PT, R6, UR6, RZ ;  /* 0x0000000606027c10 */ /* 0x00ffe2000ff1e0ff */
[----:B------:R-:W-:-:S03]  /*0430*/  VIADD R7, R7, 0x1 ;  /* 0x0000000107077836 */ /* 0x000fc60000000000 */
[C---:B------:R-:W-:Y:S01]  /*0440*/  LEA.HI.X.SX32 R3, R6.reuse, UR7, 0x1, P0 ;  /* 0x0000000706037c11 */ /* 0x040fe200080f0eff */
[----:B------:R-:W-:Y:S01]  /*0450*/  VIADD R6, R6, 0x1 ;  /* 0x0000000106067836 */ /* 0x000fe20000000000 */
[----:B------:R-:W-:-:S03]  /*0460*/  ISETP.NE.AND P0, PT, R7, RZ, PT ;  /* 0x000000ff0700720c */ /* 0x000fc60003f05270 */
[----:B------:R3:W-:Y:S10]  /*0470*/  STG.E.U8 desc[UR4][R2.64], R5 ;  /* 0x0000000502007986 */ /* 0x0007f4000c101104 */
[----:B------:R-:W-:Y:S05]  /*0480*/  @P0 BRA `(.L_x_4) ;  /* 0xfffffffc00e40947 */ /* 0x000fea000383ffff */
[----:B------:R-:W-:Y:S05]  /*0490*/  EXIT ;  /* 0x000000000000794d */ /* 0x000fea0003800000 */
.L_x_5:
[----:B------:R-:W-:-:S00]  /*04a0*/  BRA `(.L_x_5) ;  /* 0xfffffffc00fc7947 */ /* 0x000fc0000383ffff */
[----:B------:R-:W-:-:S00]  /*04b0*/  NOP ;  /* 0x0000000000007918 */ /* 0x000fc00000000000 */
        /* <DEDUP_REMOVED lines=12> */
.L_x_6:


//--------------------- .nv.shared.reserved.0     --------------------------
	.section	.nv.shared.reserved.0,"aw",@nobits
	.weak		__nv_reservedSMEM_offset_0_alias
	.size		__nv_reservedSMEM_offset_0_alias, 0, 64
	.other		__nv_reservedSMEM_offset_0_alias,@"STO_CUDA_RESERVED_SHARED STV_DEFAULT"
__nv_reservedSMEM_offset_0_alias:
	.zero		0
	.zero		64


//--------------------- .nv.constant0._Z29generate_output_string_kernelPKcPciPi --------------------------
	.section	.nv.constant0._Z29generate_output_string_kernelPKcPciPi,"a",@progbits
	.sectionflags	@""
	.align	4
.nv.constant0._Z29generate_output_string_kernelPKcPciPi:
	.zero		928


//--------------------- SYMBOLS --------------------------

	.type		.nv.reservedSmem.offset0,@object
	.size		.nv.reservedSmem.offset0,0x4
